//
// Generated by NVIDIA NVVM Compiler
//
// Compiler Build ID: CL-36424714
// Cuda compilation tools, release 13.0, V13.0.88
// Based on NVVM 20.0.0
//

.version 9.0
.target sm_100
.address_size 64

	// .globl	_Z20naive_gemm_no_tilingPKfS0_Pfiii

.visible .entry _Z20naive_gemm_no_tilingPKfS0_Pfiii(
	.param .u64 .ptr .align 1 _Z20naive_gemm_no_tilingPKfS0_Pfiii_param_0,
	.param .u64 .ptr .align 1 _Z20naive_gemm_no_tilingPKfS0_Pfiii_param_1,
	.param .u64 .ptr .align 1 _Z20naive_gemm_no_tilingPKfS0_Pfiii_param_2,
	.param .u32 _Z20naive_gemm_no_tilingPKfS0_Pfiii_param_3,
	.param .u32 _Z20naive_gemm_no_tilingPKfS0_Pfiii_param_4,
	.param .u32 _Z20naive_gemm_no_tilingPKfS0_Pfiii_param_5
)
{
	.reg .pred 	%p<13>;
	.reg .b32 	%r<41>;
	.reg .b32 	%f<68>;
	.reg .b64 	%rd<53>;

	ld.param.u64 	%rd7, [_Z20naive_gemm_no_tilingPKfS0_Pfiii_param_0];
	ld.param.u64 	%rd8, [_Z20naive_gemm_no_tilingPKfS0_Pfiii_param_1];
	ld.param.u64 	%rd6, [_Z20naive_gemm_no_tilingPKfS0_Pfiii_param_2];
	ld.param.u32 	%r20, [_Z20naive_gemm_no_tilingPKfS0_Pfiii_param_3];
	ld.param.u32 	%r18, [_Z20naive_gemm_no_tilingPKfS0_Pfiii_param_4];
	ld.param.u32 	%r19, [_Z20naive_gemm_no_tilingPKfS0_Pfiii_param_5];
	cvta.to.global.u64 	%rd1, %rd8;
	cvta.to.global.u64 	%rd2, %rd7;
	mov.u32 	%r21, %ctaid.y;
	mov.u32 	%r22, %ntid.y;
	mov.u32 	%r23, %tid.y;
	mad.lo.s32 	%r1, %r21, %r22, %r23;
	mov.u32 	%r24, %ctaid.x;
	mov.u32 	%r25, %ntid.x;
	mov.u32 	%r26, %tid.x;
	mad.lo.s32 	%r2, %r24, %r25, %r26;
	setp.ge.s32 	%p1, %r1, %r20;
	setp.ge.s32 	%p2, %r2, %r18;
	or.pred  	%p3, %p1, %p2;
	@%p3 bra 	$L__BB0_14;
	setp.lt.s32 	%p4, %r19, 1;
	mov.f32 	%f67, 0f00000000;
	@%p4 bra 	$L__BB0_13;
	mul.lo.s32 	%r3, %r19, %r1;
	and.b32  	%r4, %r19, 7;
	setp.lt.u32 	%p5, %r19, 8;
	mov.f32 	%f67, 0f00000000;
	mov.b32 	%r39, 0;
	@%p5 bra 	$L__BB0_5;
	and.b32  	%r39, %r19, 2147483640;
	neg.s32 	%r37, %r39;
	shl.b32 	%r7, %r18, 3;
	mul.wide.u32 	%rd9, %r3, 4;
	add.s64 	%rd10, %rd9, %rd2;
	add.s64 	%rd52, %rd10, 16;
	mov.f32 	%f67, 0f00000000;
	mul.wide.s32 	%rd13, %r18, 4;
	mov.u32 	%r36, %r2;
$L__BB0_4:
	.pragma "nounroll";
	ld.global.nc.f32 	%f17, [%rd52+-16];
	mul.wide.s32 	%rd11, %r36, 4;
	add.s64 	%rd12, %rd1, %rd11;
	ld.global.nc.f32 	%f18, [%rd12];
	fma.rn.f32 	%f19, %f17, %f18, %f67;
	ld.global.nc.f32 	%f20, [%rd52+-12];
	add.s64 	%rd14, %rd12, %rd13;
	ld.global.nc.f32 	%f21, [%rd14];
	fma.rn.f32 	%f22, %f20, %f21, %f19;
	ld.global.nc.f32 	%f23, [%rd52+-8];
	add.s64 	%rd15, %rd14, %rd13;
	ld.global.nc.f32 	%f24, [%rd15];
	fma.rn.f32 	%f25, %f23, %f24, %f22;
	ld.global.nc.f32 	%f26, [%rd52+-4];
	add.s64 	%rd16, %rd15, %rd13;
	ld.global.nc.f32 	%f27, [%rd16];
	fma.rn.f32 	%f28, %f26, %f27, %f25;
	ld.global.nc.f32 	%f29, [%rd52];
	add.s64 	%rd17, %rd16, %rd13;
	ld.global.nc.f32 	%f30, [%rd17];
	fma.rn.f32 	%f31, %f29, %f30, %f28;
	ld.global.nc.f32 	%f32, [%rd52+4];
	add.s64 	%rd18, %rd17, %rd13;
	ld.global.nc.f32 	%f33, [%rd18];
	fma.rn.f32 	%f34, %f32, %f33, %f31;
	ld.global.nc.f32 	%f35, [%rd52+8];
	add.s64 	%rd19, %rd18, %rd13;
	ld.global.nc.f32 	%f36, [%rd19];
	fma.rn.f32 	%f37, %f35, %f36, %f34;
	ld.global.nc.f32 	%f38, [%rd52+12];
	add.s64 	%rd20, %rd19, %rd13;
	ld.global.nc.f32 	%f39, [%rd20];
	fma.rn.f32 	%f67, %f38, %f39, %f37;
	add.s32 	%r37, %r37, 8;
	add.s32 	%r36, %r36, %r7;
	add.s64 	%rd52, %rd52, 32;
	setp.ne.s32 	%p6, %r37, 0;
	@%p6 bra 	$L__BB0_4;
$L__BB0_5:
	setp.eq.s32 	%p7, %r4, 0;
	@%p7 bra 	$L__BB0_13;
	and.b32  	%r13, %r19, 3;
	setp.lt.u32 	%p8, %r4, 4;
	@%p8 bra 	$L__BB0_8;
	add.s32 	%r28, %r39, %r3;
	mul.wide.u32 	%rd21, %r28, 4;
	add.s64 	%rd22, %rd2, %rd21;
	ld.global.nc.f32 	%f41, [%rd22];
	mad.lo.s32 	%r29, %r39, %r18, %r2;
	mul.wide.s32 	%rd23, %r29, 4;
	add.s64 	%rd24, %rd1, %rd23;
	ld.global.nc.f32 	%f42, [%rd24];
	fma.rn.f32 	%f43, %f41, %f42, %f67;
	cvt.u64.u32 	%rd25, %r3;
	cvt.u64.u32 	%rd26, %r39;
	add.s64 	%rd27, %rd26, %rd25;
	shl.b64 	%rd28, %rd27, 2;
	add.s64 	%rd29, %rd2, %rd28;
	ld.global.nc.f32 	%f44, [%rd29+4];
	mul.wide.s32 	%rd30, %r18, 4;
	add.s64 	%rd31, %rd24, %rd30;
	ld.global.nc.f32 	%f45, [%rd31];
	fma.rn.f32 	%f46, %f44, %f45, %f43;
	ld.global.nc.f32 	%f47, [%rd29+8];
	add.s64 	%rd32, %rd31, %rd30;
	ld.global.nc.f32 	%f48, [%rd32];
	fma.rn.f32 	%f49, %f47, %f48, %f46;
	ld.global.nc.f32 	%f50, [%rd29+12];
	add.s64 	%rd33, %rd32, %rd30;
	ld.global.nc.f32 	%f51, [%rd33];
	fma.rn.f32 	%f67, %f50, %f51, %f49;
	add.s32 	%r39, %r39, 4;
$L__BB0_8:
	setp.eq.s32 	%p9, %r13, 0;
	@%p9 bra 	$L__BB0_13;
	setp.eq.s32 	%p10, %r13, 1;
	@%p10 bra 	$L__BB0_11;
	add.s32 	%r30, %r39, %r3;
	mul.wide.u32 	%rd34, %r30, 4;
	add.s64 	%rd35, %rd2, %rd34;
	ld.global.nc.f32 	%f53, [%rd35];
	mad.lo.s32 	%r31, %r39, %r18, %r2;
	mul.wide.s32 	%rd36, %r31, 4;
	add.s64 	%rd37, %rd1, %rd36;
	ld.global.nc.f32 	%f54, [%rd37];
	fma.rn.f32 	%f55, %f53, %f54, %f67;
	cvt.u64.u32 	%rd38, %r3;
	cvt.u64.u32 	%rd39, %r39;
	add.s64 	%rd40, %rd39, %rd38;
	shl.b64 	%rd41, %rd40, 2;
	add.s64 	%rd42, %rd2, %rd41;
	ld.global.nc.f32 	%f56, [%rd42+4];
	mul.wide.s32 	%rd43, %r18, 4;
	add.s64 	%rd44, %rd37, %rd43;
	ld.global.nc.f32 	%f57, [%rd44];
	fma.rn.f32 	%f67, %f56, %f57, %f55;
	add.s32 	%r39, %r39, 2;
$L__BB0_11:
	and.b32  	%r32, %r19, 1;
	setp.eq.b32 	%p11, %r32, 1;
	not.pred 	%p12, %p11;
	@%p12 bra 	$L__BB0_13;
	add.s32 	%r33, %r39, %r3;
	mul.wide.u32 	%rd45, %r33, 4;
	add.s64 	%rd46, %rd2, %rd45;
	ld.global.nc.f32 	%f58, [%rd46];
	mad.lo.s32 	%r34, %r39, %r18, %r2;
	mul.wide.s32 	%rd47, %r34, 4;
	add.s64 	%rd48, %rd1, %rd47;
	ld.global.nc.f32 	%f59, [%rd48];
	fma.rn.f32 	%f67, %f58, %f59, %f67;
$L__BB0_13:
	mad.lo.s32 	%r35, %r18, %r1, %r2;
	cvta.to.global.u64 	%rd49, %rd6;
	mul.wide.s32 	%rd50, %r35, 4;
	add.s64 	%rd51, %rd49, %rd50;
	st.global.f32 	[%rd51], %f67;
$L__BB0_14:
	ret;

}


// ===== COMPILED SASS (sm_100) =====

	.target	sm_100

	.elftype	@"ET_EXEC"


//--------------------- .note.nv.tkinfo           --------------------------
	.section	.note.nv.tkinfo,"",@"SHT_NOTE"
	.sectionflags	@"SHF_NOTE_NV_TKINFO"
	.tkinfo
        /*0018*/ 	.word	0x00000002
        /*0030*/ 	.string	""
        /*0030*/ 	.string	"ptxas"
        /*0030*/ 	.string	"Cuda compilation tools, release 13.0, V13.0.88"
        /*0030*/ 	.string	"Build cuda_13.0.r13.0/compiler.36424714_0"
        /*0030*/ 	.string	"-arch sm_100 -m 64 "



//--------------------- .note.nv.cuinfo           --------------------------
	.section	.note.nv.cuinfo,"",@"SHT_NOTE"
	.sectionflags	@"SHF_NOTE_NV_CUINFO"
        /*0018*/ 	.short	0x0002
        /*001a*/ 	.short	0x0064
        /*001c*/ 	.short	0x0082
	.zero		2


//--------------------- .nv.info                  --------------------------
	.section	.nv.info,"",@"SHT_CUDA_INFO"
	.align	4


	//----- nvinfo : EIATTR_REGCOUNT
	.align		4
        /*0000*/ 	.byte	0x04, 0x2f
        /*0002*/ 	.short	(.L_1 - .L_0)
	.align		4
.L_0:
        /*0004*/ 	.word	index@(_Z20naive_gemm_no_tilingPKfS0_Pfiii)
        /*0008*/ 	.word	0x00000020


	//----- nvinfo : EIATTR_FRAME_SIZE
	.align		4
.L_1:
        /*000c*/ 	.byte	0x04, 0x11
        /*000e*/ 	.short	(.L_3 - .L_2)
	.align		4
.L_2:
        /*0010*/ 	.word	index@(_Z20naive_gemm_no_tilingPKfS0_Pfiii)
        /*0014*/ 	.word	0x00000000


	//----- nvinfo : EIATTR_MIN_STACK_SIZE
	.align		4
.L_3:
        /*0018*/ 	.byte	0x04, 0x12
        /*001a*/ 	.short	(.L_5 - .L_4)
	.align		4
.L_4:
        /*001c*/ 	.word	index@(_Z20naive_gemm_no_tilingPKfS0_Pfiii)
        /*0020*/ 	.word	0x00000000
.L_5:


//--------------------- .nv.compat                --------------------------
	.section	.nv.compat,"",@"SHT_CUDA_COMPAT_INFO"
	.align	4
        /*0000*/ 	.byte	0x02, 0x09, 0x00, 0x00, 0x02, 0x02, 0x01, 0x00, 0x02, 0x05, 0x05, 0x00, 0x03, 0x07, 0x01, 0x01
        /*0010*/ 	.byte	0x02, 0x03, 0x00, 0x00, 0x02, 0x06, 0x01, 0x00, 0x04, 0x0b, 0x08, 0x00, 0x09, 0x00, 0x00, 0x00
        /*0020*/ 	.byte	0x00, 0x00, 0x00, 0x00


//--------------------- .nv.info._Z20naive_gemm_no_tilingPKfS0_Pfiii --------------------------
	.section	.nv.info._Z20naive_gemm_no_tilingPKfS0_Pfiii,"",@"SHT_CUDA_INFO"
	.sectionflags	@""
	.align	4


	//----- nvinfo : EIATTR_CUDA_API_VERSION
	.align		4
        /*0000*/ 	.byte	0x04, 0x37
        /*0002*/ 	.short	(.L_7 - .L_6)
.L_6:
        /*0004*/ 	.word	0x00000082


	//----- nvinfo : EIATTR_KPARAM_INFO
	.align		4
.L_7:
        /*0008*/ 	.byte	0x04, 0x17
        /*000a*/ 	.short	(.L_9 - .L_8)
.L_8:
        /*000c*/ 	.word	0x00000000
        /*0010*/ 	.short	0x0005
        /*0012*/ 	.short	0x0020
        /*0014*/ 	.byte	0x00, 0xf0, 0x11, 0x00


	//----- nvinfo : EIATTR_KPARAM_INFO
	.align		4
.L_9:
        /*0018*/ 	.byte	0x04, 0x17
        /*001a*/ 	.short	(.L_11 - .L_10)
.L_10:
        /*001c*/ 	.word	0x00000000
        /*0020*/ 	.short	0x0004
        /*0022*/ 	.short	0x001c
        /*0024*/ 	.byte	0x00, 0xf0, 0x11, 0x00


	//----- nvinfo : EIATTR_KPARAM_INFO
	.align		4
.L_11:
        /*0028*/ 	.byte	0x04, 0x17
        /*002a*/ 	.short	(.L_13 - .L_12)
.L_12:
        /*002c*/ 	.word	0x00000000
        /*0030*/ 	.short	0x0003
        /*0032*/ 	.short	0x0018
        /*0034*/ 	.byte	0x00, 0xf0, 0x11, 0x00


	//----- nvinfo : EIATTR_KPARAM_INFO
	.align		4
.L_13:
        /*0038*/ 	.byte	0x04, 0x17
        /*003a*/ 	.short	(.L_15 - .L_14)
.L_14:
        /*003c*/ 	.word	0x00000000
        /*0040*/ 	.short	0x0002
        /*0042*/ 	.short	0x0010
        /*0044*/ 	.byte	0x00, 0xf5, 0x21, 0x00


	//----- nvinfo : EIATTR_KPARAM_INFO
	.align		4
.L_15:
        /*0048*/ 	.byte	0x04, 0x17
        /*004a*/ 	.short	(.L_17 - .L_16)
.L_16:
        /*004c*/ 	.word	0x00000000
        /*0050*/ 	.short	0x0001
        /*0052*/ 	.short	0x0008
        /*0054*/ 	.byte	0x00, 0xf5, 0x21, 0x00


	//----- nvinfo : EIATTR_KPARAM_INFO
	.align		4
.L_17:
        /*0058*/ 	.byte	0x04, 0x17
        /*005a*/ 	.short	(.L_19 - .L_18)
.L_18:
        /*005c*/ 	.word	0x00000000
        /*0060*/ 	.short	0x0000
        /*0062*/ 	.short	0x0000
        /*0064*/ 	.byte	0x00, 0xf5, 0x21, 0x00


	//----- nvinfo : EIATTR_SPARSE_MMA_MASK
	.align		4
.L_19:
        /*0068*/ 	.byte	0x03, 0x50
        /*006a*/ 	.short	0x0000


	//----- nvinfo : EIATTR_MAXREG_COUNT
	.align		4
        /*006c*/ 	.byte	0x03, 0x1b
        /*006e*/ 	.short	0x00ff


	//----- nvinfo : EIATTR_MERCURY_ISA_VERSION
	.align		4
        /*0070*/ 	.byte	0x03, 0x5f
        /*0072*/ 	.short	0x0101


	//----- nvinfo : EIATTR_VRC_CTA_INIT_COUNT
	.align		4
        /*0074*/ 	.byte	0x02, 0x4a
	.zero		1
	.zero		1


	//----- nvinfo : EIATTR_EXIT_INSTR_OFFSETS
	.align		4
        /*0078*/ 	.byte	0x04, 0x1c
        /*007a*/ 	.short	(.L_21 - .L_20)


	//   ....[0]....
.L_20:
        /*007c*/ 	.word	0x000000c0


	//   ....[1]....
        /*0080*/ 	.word	0x000008e0


	//----- nvinfo : EIATTR_CBANK_PARAM_SIZE
	.align		4
.L_21:
        /*0084*/ 	.byte	0x03, 0x19
        /*0086*/ 	.short	0x0024


	//----- nvinfo : EIATTR_PARAM_CBANK
	.align		4
        /*0088*/ 	.byte	0x04, 0x0a
        /*008a*/ 	.short	(.L_23 - .L_22)
	.align		4
.L_22:
        /*008c*/ 	.word	index@(.nv.constant0._Z20naive_gemm_no_tilingPKfS0_Pfiii)
        /*0090*/ 	.short	0x0380
        /*0092*/ 	.short	0x0024


	//----- nvinfo : EIATTR_SW_WAR
	.align		4
.L_23:
        /*0094*/ 	.byte	0x04, 0x36
        /*0096*/ 	.short	(.L_25 - .L_24)
.L_24:
        /*0098*/ 	.word	0x00000008
.L_25:


//--------------------- .nv.callgraph             --------------------------
	.section	.nv.callgraph,"",@"SHT_CUDA_CALLGRAPH"
	.align	4
	.sectionentsize	8
	.align		4
        /*0000*/ 	.word	0x00000000
	.align		4
        /*0004*/ 	.word	0xffffffff
	.align		4
        /*0008*/ 	.word	0x00000000
	.align		4
        /*000c*/ 	.word	0xfffffffe
	.align		4
        /*0010*/ 	.word	0x00000000
	.align		4
        /*0014*/ 	.word	0xfffffffd
	.align		4
        /*0018*/ 	.word	0x00000000
	.align		4
        /*001c*/ 	.word	0xfffffffc


//--------------------- .text._Z20naive_gemm_no_tilingPKfS0_Pfiii --------------------------
	.section	.text._Z20naive_gemm_no_tilingPKfS0_Pfiii,"ax",@progbits
	.align	128
        .global         _Z20naive_gemm_no_tilingPKfS0_Pfiii
        .type           _Z20naive_gemm_no_tilingPKfS0_Pfiii,@function
        .size           _Z20naive_gemm_no_tilingPKfS0_Pfiii,(.L_x_5 - _Z20naive_gemm_no_tilingPKfS0_Pfiii)
        .other          _Z20naive_gemm_no_tilingPKfS0_Pfiii,@"STO_CUDA_ENTRY STV_DEFAULT"
_Z20naive_gemm_no_tilingPKfS0_Pfiii:
.text._Z20naive_gemm_no_tilingPKfS0_Pfiii:
[----:B------:R-:W-:Y:S01]  /*0000*/  LDC R1, c[0x0][0x37c] ;  /* 0x0000df00ff017b82 */ /* 0x000fe20000000800 */
[----:B------:R-:W0:Y:S07]  /*0010*/  S2R R5, SR_TID.X ;  /* 0x0000000000057919 */ /* 0x000e2e0000002100 */
[----:B------:R-:W1:Y:S01]  /*0020*/  LDC R19, c[0x0][0x364] ;  /* 0x0000d900ff137b82 */ /* 0x000e620000000800 */
[----:B------:R-:W1:Y:S07]  /*0030*/  S2R R4, SR_TID.Y ;  /* 0x0000000000047919 */ /* 0x000e6e0000002200 */
[----:B------:R-:W0:Y:S08]  /*0040*/  S2UR UR5, SR_CTAID.X ;  /* 0x00000000000579c3 */ /* 0x000e300000002500 */
[----:B------:R-:W0:Y:S08]  /*0050*/  LDC R0, c[0x0][0x360] ;  /* 0x0000d800ff007b82 */ /* 0x000e300000000800 */
[----:B------:R-:W1:Y:S08]  /*0060*/  S2UR UR4, SR_CTAID.Y ;  /* 0x00000000000479c3 */ /* 0x000e700000002600 */
[----:B------:R-:W2:Y:S01]  /*0070*/  LDC.64 R2, c[0x0][0x398] ;  /* 0x0000e600ff027b82 */ /* 0x000ea20000000a00 */
[----:B0-----:R-:W-:-:S02]  /*0080*/  IMAD R0, R0, UR5, R5 ;  /* 0x0000000500007c24 */ /* 0x001fc4000f8e0205 */
[----:B-1----:R-:W-:-:S03]  /*0090*/  IMAD R19, R19, UR4, R4 ;  /* 0x0000000413137c24 */ /* 0x002fc6000f8e0204 */
[----:B--2---:R-:W-:-:S04]  /*00a0*/  ISETP.GE.AND P0, PT, R0, R3, PT ;  /* 0x000000030000720c */ /* 0x004fc80003f06270 */
[----:B------:R-:W-:-:S13]  /*00b0*/  ISETP.GE.OR P0, PT, R19, R2, P0 ;  /* 0x000000021300720c */ /* 0x000fda0000706670 */
[----:B------:R-:W-:Y:S05]  /*00c0*/  @P0 EXIT ;  /* 0x000000000000094d */ /* 0x000fea0003800000 */
[----:B------:R-:W0:Y:S01]  /*00d0*/  LDC R2, c[0x0][0x3a0] ;  /* 0x0000e800ff027b82 */ /* 0x000e220000000800 */
[----:B------:R-:W1:Y:S01]  /*00e0*/  LDCU.64 UR4, c[0x0][0x358] ;  /* 0x00006b00ff0477ac */ /* 0x000e620008000a00 */
[----:B------:R-:W-:Y:S01]  /*00f0*/  HFMA2 R24, -RZ, RZ, 0, 0 ;  /* 0x00000000ff187431 */ /* 0x000fe200000001ff */
[----:B0-----:R-:W-:-:S13]  /*0100*/  ISETP.GE.AND P0, PT, R2, 0x1, PT ;  /* 0x000000010200780c */ /* 0x001fda0003f06270 */
[----:B-1----:R-:W-:Y:S05]  /*0110*/  @!P0 BRA `(.L_x_0) ;  /* 0x0000000400e08947 */ /* 0x002fea0003800000 */
[C---:B------:R-:W-:Y:S01]  /*0120*/  ISETP.GE.U32.AND P1, PT, R2.reuse, 0x8, PT ;  /* 0x000000080200780c */ /* 0x040fe20003f26070 */
[----:B------:R-:W-:Y:S01]  /*0130*/  IMAD R20, R19, R2, RZ ;  /* 0x0000000213147224 */ /* 0x000fe200078e02ff */
[----:B------:R-:W-:Y:S02]  /*0140*/  LOP3.LUT R27, R2, 0x7, RZ, 0xc0, !PT ;  /* 0x00000007021b7812 */ /* 0x000fe400078ec0ff */
[----:B------:R-:W-:Y:S02]  /*0150*/  MOV R24, RZ ;  /* 0x000000ff00187202 */ /* 0x000fe40000000f00 */
[----:B------:R-:W-:Y:S02]  /*0160*/  ISETP.NE.AND P0, PT, R27, RZ, PT ;  /* 0x000000ff1b00720c */ /* 0x000fe40003f05270 */
[----:B------:R-:W-:-:S05]  /*0170*/  MOV R21, RZ ;  /* 0x000000ff00157202 */ /* 0x000fca0000000f00 */
[----:B------:R-:W-:Y:S06]  /*0180*/  @!P1 BRA `(.L_x_1) ;  /* 0x0000000000c49947 */ /* 0x000fec0003800000 */
[----:B------:R-:W0:Y:S01]  /*0190*/  LDC.64 R4, c[0x0][0x380] ;  /* 0x0000e000ff047b82 */ /* 0x000e220000000a00 */
[----:B------:R-:W-:Y:S02]  /*01a0*/  LOP3.LUT R21, R2, 0x7ffffff8, RZ, 0xc0, !PT ;  /* 0x7ffffff802157812 */ /* 0x000fe400078ec0ff */
[----:B------:R-:W-:Y:S02]  /*01b0*/  MOV R24, RZ ;  /* 0x000000ff00187202 */ /* 0x000fe40000000f00 */
[----:B------:R-:W-:Y:S02]  /*01c0*/  MOV R18, R0 ;  /* 0x0000000000127202 */ /* 0x000fe40000000f00 */
[----:B------:R-:W-:Y:S01]  /*01d0*/  IADD3 R22, PT, PT, -R21, RZ, RZ ;  /* 0x000000ff15167210 */ /* 0x000fe20007ffe1ff */
[----:B0-----:R-:W-:-:S03]  /*01e0*/  IMAD.WIDE.U32 R4, R20, 0x4, R4 ;  /* 0x0000000414047825 */ /* 0x001fc600078e0004 */
[----:B------:R-:W-:-:S04]  /*01f0*/  IADD3 R6, P1, PT, R4, 0x10, RZ ;  /* 0x0000001004067810 */ /* 0x000fc80007f3e0ff */
[----:B------:R-:W-:-:S09]  /*0200*/  IADD3.X R7, PT, PT, RZ, R5, RZ, P1, !PT ;  /* 0x00000005ff077210 */ /* 0x000fd20000ffe4ff */
.L_x_2:
[----:B------:R-:W0:Y:S01]  /*0210*/  LDC.64 R16, c[0x0][0x388] ;  /* 0x0000e200ff107b82 */ /* 0x000e220000000a00 */
[----:B------:R-:W-:Y:S02]  /*0220*/  MOV R4, R6 ;  /* 0x0000000600047202 */ /* 0x000fe40000000f00 */
[----:B------:R-:W-:-:S05]  /*0230*/  MOV R5, R7 ;  /* 0x0000000700057202 */ /* 0x000fca0000000f00 */
[----:B------:R-:W2:Y:S04]  /*0240*/  LDG.E.CONSTANT R25, desc[UR4][R4.64+-0x10] ;  /* 0xfffff00404197981 */ /* 0x000ea8000c1e9900 */
[----:B------:R-:W3:Y:S04]  /*0250*/  LDG.E.CONSTANT R23, desc[UR4][R4.64+-0xc] ;  /* 0xfffff40404177981 */ /* 0x000ee8000c1e9900 */
[----:B------:R-:W4:Y:S04]  /*0260*/  LDG.E.CONSTANT R29, desc[UR4][R4.64+-0x8] ;  /* 0xfffff804041d7981 */ /* 0x000f28000c1e9900 */
[----:B------:R-:W5:Y:S01]  /*0270*/  LDG.E.CONSTANT R28, desc[UR4][R4.64+-0x4] ;  /* 0xfffffc04041c7981 */ /* 0x000f62000c1e9900 */
[----:B0-----:R-:W-:-:S05]  /*0280*/  IMAD.WIDE R16, R18, 0x4, R16 ;  /* 0x0000000412107825 */ /* 0x001fca00078e0210 */
[----:B------:R0:W2:Y:S01]  /*0290*/  LDG.E.CONSTANT R26, desc[UR4][R16.64] ;  /* 0x00000004101a7981 */ /* 0x0000a2000c1e9900 */
[----:B------:R-:W-:-:S04]  /*02a0*/  IMAD.WIDE R14, R3, 0x4, R16 ;  /* 0x00000004030e7825 */ /* 0x000fc800078e0210 */
[C---:B------:R-:W-:Y:S02]  /*02b0*/  IMAD.WIDE R6, R3.reuse, 0x4, R14 ;  /* 0x0000000403067825 */ /* 0x040fe400078e020e */
[----:B------:R-:W3:Y:S02]  /*02c0*/  LDG.E.CONSTANT R14, desc[UR4][R14.64] ;  /* 0x000000040e0e7981 */ /* 0x000ee4000c1e9900 */
[C---:B------:R-:W-:Y:S02]  /*02d0*/  IMAD.WIDE R10, R3.reuse, 0x4, R6 ;  /* 0x00000004030a7825 */ /* 0x040fe400078e0206 */
[----:B------:R-:W4:Y:S02]  /*02e0*/  LDG.E.CONSTANT R6, desc[UR4][R6.64] ;  /* 0x0000000406067981 */ /* 0x000f24000c1e9900 */
[C---:B------:R-:W-:Y:S02]  /*02f0*/  IMAD.WIDE R8, R3.reuse, 0x4, R10 ;  /* 0x0000000403087825 */ /* 0x040fe400078e020a */
[----:B------:R-:W5:Y:S02]  /*0300*/  LDG.E.CONSTANT R10, desc[UR4][R10.64] ;  /* 0x000000040a0a7981 */ /* 0x000f64000c1e9900 */
[----:B------:R-:W-:-:S02]  /*0310*/  IMAD.WIDE R12, R3, 0x4, R8 ;  /* 0x00000004030c7825 */ /* 0x000fc400078e0208 */
[----:B------:R-:W5:Y:S04]  /*0320*/  LDG.E.CONSTANT R7, desc[UR4][R4.64] ;  /* 0x0000000404077981 */ /* 0x000f68000c1e9900 */
[----:B------:R-:W5:Y:S01]  /*0330*/  LDG.E.CONSTANT R8, desc[UR4][R8.64] ;  /* 0x0000000408087981 */ /* 0x000f62000c1e9900 */
[----:B0-----:R-:W-:-:S03]  /*0340*/  IMAD.WIDE R16, R3, 0x4, R12 ;  /* 0x0000000403107825 */ /* 0x001fc600078e020c */
[----:B------:R-:W5:Y:S04]  /*0350*/  LDG.E.CONSTANT R12, desc[UR4][R12.64] ;  /* 0x000000040c0c7981 */ /* 0x000f68000c1e9900 */
[----:B------:R-:W5:Y:S04]  /*0360*/  LDG.E.CONSTANT R15, desc[UR4][R16.64] ;  /* 0x00000004100f7981 */ /* 0x000f68000c1e9900 */
[----:B------:R-:W5:Y:S04]  /*0370*/  LDG.E.CONSTANT R9, desc[UR4][R4.64+0x4] ;  /* 0x0000040404097981 */ /* 0x000f68000c1e9900 */
[----:B------:R-:W5:Y:S01]  /*0380*/  LDG.E.CONSTANT R11, desc[UR4][R4.64+0xc] ;  /* 0x00000c04040b7981 */ /* 0x000f62000c1e9900 */
[----:B--2---:R-:W-:Y:S01]  /*0390*/  FFMA R26, R25, R26, R24 ;  /* 0x0000001a191a7223 */ /* 0x004fe20000000018 */
[----:B------:R-:W-:-:S02]  /*03a0*/  IMAD.WIDE R24, R3, 0x4, R16 ;  /* 0x0000000403187825 */ /* 0x000fc400078e0210 */
[----:B------:R-:W2:Y:S04]  /*03b0*/  LDG.E.CONSTANT R16, desc[UR4][R4.64+0x8] ;  /* 0x0000080404107981 */ /* 0x000ea8000c1e9900 */
[----:B------:R-:W2:Y:S01]  /*03c0*/  LDG.E.CONSTANT R24, desc[UR4][R24.64] ;  /* 0x0000000418187981 */ /* 0x000ea2000c1e9900 */
[----:B---3--:R-:W-:Y:S01]  /*03d0*/  FFMA R14, R23, R14, R26 ;  /* 0x0000000e170e7223 */ /* 0x008fe2000000001a */
[----:B------:R-:W-:-:S03]  /*03e0*/  IADD3 R22, PT, PT, R22, 0x8, RZ ;  /* 0x0000000816167810 */ /* 0x000fc60007ffe0ff */
[----:B----4-:R-:W-:Y:S01]  /*03f0*/  FFMA R29, R29, R6, R14 ;  /* 0x000000061d1d7223 */ /* 0x010fe2000000000e */
[----:B------:R-:W-:-:S03]  /*0400*/  ISETP.NE.AND P1, PT, R22, RZ, PT ;  /* 0x000000ff1600720c */ /* 0x000fc60003f25270 */
[----:B-----5:R-:W-:Y:S01]  /*0410*/  FFMA R10, R28, R10, R29 ;  /* 0x0000000a1c0a7223 */ /* 0x020fe2000000001d */
[----:B------:R-:W-:-:S03]  /*0420*/  IADD3 R6, P2, PT, R4, 0x20, RZ ;  /* 0x0000002004067810 */ /* 0x000fc60007f5e0ff */
[----:B------:R-:W-:Y:S01]  /*0430*/  FFMA R8, R7, R8, R10 ;  /* 0x0000000807087223 */ /* 0x000fe2000000000a */
[----:B------:R-:W-:Y:S02]  /*0440*/  IADD3.X R7, PT, PT, RZ, R5, RZ, P2, !PT ;  /* 0x00000005ff077210 */ /* 0x000fe400017fe4ff */
[----:B------:R-:W-:Y:S01]  /*0450*/  LEA R18, R3, R18, 0x3 ;  /* 0x0000001203127211 */ /* 0x000fe200078e18ff */
[----:B------:R-:W-:-:S04]  /*0460*/  FFMA R9, R9, R12, R8 ;  /* 0x0000000c09097223 */ /* 0x000fc80000000008 */
[----:B--2---:R-:W-:-:S04]  /*0470*/  FFMA R16, R16, R15, R9 ;  /* 0x0000000f10107223 */ /* 0x004fc80000000009 */
[----:B------:R-:W-:Y:S01]  /*0480*/  FFMA R24, R11, R24, R16 ;  /* 0x000000180b187223 */ /* 0x000fe20000000010 */
[----:B------:R-:W-:Y:S06]  /*0490*/  @P1 BRA `(.L_x_2) ;  /* 0xfffffffc005c1947 */ /* 0x000fec000383ffff */
.L_x_1:
[----:B------:R-:W-:Y:S05]  /*04a0*/  @!P0 BRA `(.L_x_0) ;  /* 0x0000000000fc8947 */ /* 0x000fea0003800000 */
[----:B------:R-:W-:Y:S02]  /*04b0*/  ISETP.GE.U32.AND P1, PT, R27, 0x4, PT ;  /* 0x000000041b00780c */ /* 0x000fe40003f26070 */
[----:B------:R-:W-:-:S04]  /*04c0*/  LOP3.LUT R16, R2, 0x3, RZ, 0xc0, !PT ;  /* 0x0000000302107812 */ /* 0x000fc800078ec0ff */
[----:B------:R-:W-:-:S07]  /*04d0*/  ISETP.NE.AND P0, PT, R16, RZ, PT ;  /* 0x000000ff1000720c */ /* 0x000fce0003f05270 */
[----:B------:R-:W-:Y:S06]  /*04e0*/  @!P1 BRA `(.L_x_3) ;  /* 0x00000000006c9947 */ /* 0x000fec0003800000 */
[----:B------:R-:W0:Y:S01]  /*04f0*/  LDC.64 R6, c[0x0][0x388] ;  /* 0x0000e200ff067b82 */ /* 0x000e220000000a00 */
[----:B------:R-:W1:Y:S01]  /*0500*/  LDCU.64 UR6, c[0x0][0x380] ;  /* 0x00007000ff0677ac */ /* 0x000e620008000a00 */
[----:B------:R-:W-:Y:S01]  /*0510*/  IMAD R9, R21, R3, R0 ;  /* 0x0000000315097224 */ /* 0x000fe200078e0200 */
[CC--:B------:R-:W-:Y:S02]  /*0520*/  IADD3 R5, PT, PT, R20.reuse, R21.reuse, RZ ;  /* 0x0000001514057210 */ /* 0x0c0fe40007ffe0ff */
[----:B------:R-:W-:-:S03]  /*0530*/  IADD3 R10, P1, PT, R20, R21, RZ ;  /* 0x00000015140a7210 */ /* 0x000fc60007f3e0ff */
[----:B------:R-:W2:Y:S01]  /*0540*/  LDC.64 R14, c[0x0][0x380] ;  /* 0x0000e000ff0e7b82 */ /* 0x000ea20000000a00 */
[----:B0-----:R-:W-:-:S04]  /*0550*/  IMAD.WIDE R6, R9, 0x4, R6 ;  /* 0x0000000409067825 */ /* 0x001fc800078e0206 */
[----:B------:R-:W-:Y:S02]  /*0560*/  IMAD.WIDE R8, R3, 0x4, R6 ;  /* 0x0000000403087825 */ /* 0x000fe400078e0206 */
[----:B------:R-:W3:Y:S02]  /*0570*/  LDG.E.CONSTANT R6, desc[UR4][R6.64] ;  /* 0x0000000406067981 */ /* 0x000ee4000c1e9900 */
[----:B--2---:R-:W-:Y:S01]  /*0580*/  IMAD.WIDE.U32 R14, R5, 0x4, R14 ;  /* 0x00000004050e7825 */ /* 0x004fe200078e000e */
[----:B------:R-:W-:Y:S02]  /*0590*/  IADD3.X R5, PT, PT, RZ, RZ, RZ, P1, !PT ;  /* 0x000000ffff057210 */ /* 0x000fe40000ffe4ff */
[----:B-1----:R-:W-:-:S03]  /*05a0*/  LEA R4, P1, R10, UR6, 0x2 ;  /* 0x000000060a047c11 */ /* 0x002fc6000f8210ff */
[----:B------:R-:W3:Y:S01]  /*05b0*/  LDG.E.CONSTANT R15, desc[UR4][R14.64] ;  /* 0x000000040e0f7981 */ /* 0x000ee2000c1e9900 */
[----:B------:R-:W-:Y:S01]  /*05c0*/  LEA.HI.X R5, R10, UR7, R5, 0x2, P1 ;  /* 0x000000070a057c11 */ /* 0x000fe200088f1405 */
[C---:B------:R-:W-:Y:S02]  /*05d0*/  IMAD.WIDE R10, R3.reuse, 0x4, R8 ;  /* 0x00000004030a7825 */ /* 0x040fe400078e0208 */
[----:B------:R-:W2:Y:S04]  /*05e0*/  LDG.E.CONSTANT R8, desc[UR4][R8.64] ;  /* 0x0000000408087981 */ /* 0x000ea8000c1e9900 */
[----:B------:R-:W2:Y:S01]  /*05f0*/  LDG.E.CONSTANT R17, desc[UR4][R4.64+0x4] ;  /* 0x0000040404117981 */ /* 0x000ea2000c1e9900 */
[----:B------:R-:W-:-:S03]  /*0600*/  IMAD.WIDE R12, R3, 0x4, R10 ;  /* 0x00000004030c7825 */ /* 0x000fc600078e020a */
[----:B------:R-:W4:Y:S04]  /*0610*/  LDG.E.CONSTANT R22, desc[UR4][R10.64] ;  /* 0x000000040a167981 */ /* 0x000f28000c1e9900 */
[----:B------:R-:W4:Y:S04]  /*0620*/  LDG.E.CONSTANT R18, desc[UR4][R4.64+0x8] ;  /* 0x0000080404127981 */ /* 0x000f28000c1e9900 */
[----:B------:R-:W5:Y:S04]  /*0630*/  LDG.E.CONSTANT R26, desc[UR4][R4.64+0xc] ;  /* 0x00000c04041a7981 */ /* 0x000f68000c1e9900 */
[----:B------:R-:W5:Y:S01]  /*0640*/  LDG.E.CONSTANT R12, desc[UR4][R12.64] ;  /* 0x000000040c0c7981 */ /* 0x000f62000c1e9900 */
[----:B------:R-:W-:Y:S01]  /*0650*/  IADD3 R21, PT, PT, R21, 0x4, RZ ;  /* 0x0000000415157810 */ /* 0x000fe20007ffe0ff */
[----:B---3--:R-:W-:-:S04]  /*0660*/  FFMA R24, R15, R6, R24 ;  /* 0x000000060f187223 */ /* 0x008fc80000000018 */
[----:B--2---:R-:W-:-:S04]  /*0670*/  FFMA R17, R17, R8, R24 ;  /* 0x0000000811117223 */ /* 0x004fc80000000018 */
[----:B----4-:R-:W-:-:S04]  /*0680*/  FFMA R17, R18, R22, R17 ;  /* 0x0000001612117223 */ /* 0x010fc80000000011 */
[----:B-----5:R-:W-:-:S07]  /*0690*/  FFMA R24, R26, R12, R17 ;  /* 0x0000000c1a187223 */ /* 0x020fce0000000011 */
.L_x_3:
[----:B------:R-:W-:Y:S05]  /*06a0*/  @!P0 BRA `(.L_x_0) ;  /* 0x00000000007c8947 */ /* 0x000fea0003800000 */
[----:B------:R-:W-:Y:S01]  /*06b0*/  ISETP.NE.AND P1, PT, R16, 0x1, PT ;  /* 0x000000011000780c */ /* 0x000fe20003f25270 */
[----:B------:R-:W0:Y:S01]  /*06c0*/  LDC.64 R12, c[0x0][0x380] ;  /* 0x0000e000ff0c7b82 */ /* 0x000e220000000a00 */
[----:B------:R-:W-:-:S04]  /*06d0*/  LOP3.LUT R2, R2, 0x1, RZ, 0xc0, !PT ;  /* 0x0000000102027812 */ /* 0x000fc800078ec0ff */
[----:B------:R-:W-:-:S03]  /*06e0*/  ISETP.NE.U32.AND P0, PT, R2, 0x1, PT ;  /* 0x000000010200780c */ /* 0x000fc60003f05070 */
[----:B------:R-:W1:Y:S04]  /*06f0*/  LDC.64 R10, c[0x0][0x388] ;  /* 0x0000e200ff0a7b82 */ /* 0x000e680000000a00 */
[CC--:B------:R-:W-:Y:S02]  /*0700*/  @P1 IADD3 R15, PT, PT, R20.reuse, R21.reuse, RZ ;  /* 0x00000015140f1210 */ /* 0x0c0fe40007ffe0ff */
[----:B------:R-:W-:Y:S02]  /*0710*/  @P1 IADD3 R2, P2, PT, R20, R21, RZ ;  /* 0x0000001514021210 */ /* 0x000fe40007f5e0ff */
[----:B------:R-:W2:Y:S02]  /*0720*/  @P1 LDC.64 R4, c[0x0][0x380] ;  /* 0x0000e000ff041b82 */ /* 0x000ea40000000a00 */
[----:B------:R-:W-:-:S06]  /*0730*/  @P1 IADD3.X R14, PT, PT, RZ, RZ, RZ, P2, !PT ;  /* 0x000000ffff0e1210 */ /* 0x000fcc00017fe4ff */
[----:B------:R-:W3:Y:S01]  /*0740*/  LDC.64 R6, c[0x0][0x380] ;  /* 0x0000e000ff067b82 */ /* 0x000ee20000000a00 */
[----:B0-----:R-:W-:-:S04]  /*0750*/  @P1 IMAD.WIDE.U32 R12, R15, 0x4, R12 ;  /* 0x000000040f0c1825 */ /* 0x001fc800078e000c */
[C---:B------:R-:W-:Y:S01]  /*0760*/  @P1 IMAD R15, R21.reuse, R3, R0 ;  /* 0x00000003150f1224 */ /* 0x040fe200078e0200 */
[----:B------:R-:W-:Y:S01]  /*0770*/  @P1 IADD3 R21, PT, PT, R21, 0x2, RZ ;  /* 0x0000000215151810 */ /* 0x000fe20007ffe0ff */
[----:B------:R-:W4:Y:S01]  /*0780*/  @P1 LDG.E.CONSTANT R13, desc[UR4][R12.64] ;  /* 0x000000040c0d1981 */ /* 0x000f22000c1e9900 */
[----:B------:R-:W0:Y:S01]  /*0790*/  LDC.64 R8, c[0x0][0x388] ;  /* 0x0000e200ff087b82 */ /* 0x000e220000000a00 */
[----:B-1----:R-:W-:Y:S01]  /*07a0*/  @P1 IMAD.WIDE R10, R15, 0x4, R10 ;  /* 0x000000040f0a1825 */ /* 0x002fe200078e020a */
[----:B------:R-:W-:Y:S02]  /*07b0*/  @!P0 IADD3 R17, PT, PT, R20, R21, RZ ;  /* 0x0000001514118210 */ /* 0x000fe40007ffe0ff */
[----:B--2---:R-:W-:Y:S01]  /*07c0*/  @P1 LEA R4, P2, R2, R4, 0x2 ;  /* 0x0000000402041211 */ /* 0x004fe200078410ff */
[----:B------:R-:W-:-:S03]  /*07d0*/  @!P0 IMAD R21, R21, R3, R0 ;  /* 0x0000000315158224 */ /* 0x000fc600078e0200 */
[----:B------:R-:W-:Y:S01]  /*07e0*/  @P1 LEA.HI.X R5, R2, R5, R14, 0x2, P2 ;  /* 0x0000000502051211 */ /* 0x000fe200010f140e */
[----:B------:R-:W-:Y:S01]  /*07f0*/  @P1 IMAD.WIDE R14, R3, 0x4, R10 ;  /* 0x00000004030e1825 */ /* 0x000fe200078e020a */
[----:B------:R-:W4:Y:S03]  /*0800*/  @P1 LDG.E.CONSTANT R2, desc[UR4][R10.64] ;  /* 0x000000040a021981 */ /* 0x000f26000c1e9900 */
[----:B---3--:R-:W-:Y:S01]  /*0810*/  @!P0 IMAD.WIDE.U32 R6, R17, 0x4, R6 ;  /* 0x0000000411068825 */ /* 0x008fe200078e0006 */
[----:B------:R-:W2:Y:S04]  /*0820*/  @P1 LDG.E.CONSTANT R5, desc[UR4][R4.64+0x4] ;  /* 0x0000040404051981 */ /* 0x000ea8000c1e9900 */
[----:B------:R-:W2:Y:S01]  /*0830*/  @P1 LDG.E.CONSTANT R14, desc[UR4][R14.64] ;  /* 0x000000040e0e1981 */ /* 0x000ea2000c1e9900 */
[----:B0-----:R-:W-:-:S03]  /*0840*/  @!P0 IMAD.WIDE R8, R21, 0x4, R8 ;  /* 0x0000000415088825 */ /* 0x001fc600078e0208 */
[----:B------:R-:W3:Y:S04]  /*0850*/  @!P0 LDG.E.CONSTANT R7, desc[UR4][R6.64] ;  /* 0x0000000406078981 */ /* 0x000ee8000c1e9900 */
[----:B------:R-:W3:Y:S01]  /*0860*/  @!P0 LDG.E.CONSTANT R8, desc[UR4][R8.64] ;  /* 0x0000000408088981 */ /* 0x000ee2000c1e9900 */
[----:B----4-:R-:W-:-:S04]  /*0870*/  @P1 FFMA R2, R13, R2, R24 ;  /* 0x000000020d021223 */ /* 0x010fc80000000018 */
[----:B--2---:R-:W-:-:S04]  /*0880*/  @P1 FFMA R24, R5, R14, R2 ;  /* 0x0000000e05181223 */ /* 0x004fc80000000002 */
[----:B---3--:R-:W-:-:S07]  /*0890*/  @!P0 FFMA R24, R7, R8, R24 ;  /* 0x0000000807188223 */ /* 0x008fce0000000018 */
.L_x_0:
[----:B------:R-:W0:Y:S01]  /*08a0*/  LDC.64 R4, c[0x0][0x390] ;  /* 0x0000e400ff047b82 */ /* 0x000e220000000a00 */
[----:B------:R-:W-:-:S04]  /*08b0*/  IMAD R3, R19, R3, R0 ;  /* 0x0000000313037224 */ /* 0x000fc800078e0200 */
[----:B0-----:R-:W-:-:S05]  /*08c0*/  IMAD.WIDE R2, R3, 0x4, R4 ;  /* 0x0000000403027825 */ /* 0x001fca00078e0204 */
[----:B------:R-:W-:Y:S01]  /*08d0*/  STG.E desc[UR4][R2.64], R24 ;  /* 0x0000001802007986 */ /* 0x000fe2000c101904 */
[----:B------:R-:W-:Y:S05]  /*08e0*/  EXIT ;  /* 0x000000000000794d */ /* 0x000fea0003800000 */
.L_x_4:
[----:B------:R-:W-:-:S00]  /*08f0*/  BRA `(.L_x_4) ;  /* 0xfffffffc00fc7947 */ /* 0x000fc0000383ffff */
[----:B------:R-:W-:-:S00]  /*0900*/  NOP ;  /* 0x0000000000007918 */ /* 0x000fc00000000000 */
[----:B------:R-:W-:-:S00]  /*0910*/  NOP ;  /* 0x0000000000007918 */ /* 0x000fc00000000000 */
[----:B------:R-:W-:-:S00]  /*0920*/  NOP ;  /* 0x0000000000007918 */ /* 0x000fc00000000000 */
[----:B------:R-:W-:-:S00]  /*0930*/  NOP ;  /* 0x0000000000007918 */ /* 0x000fc00000000000 */
[----:B------:R-:W-:-:S00]  /*0940*/  NOP ;  /* 0x0000000000007918 */ /* 0x000fc00000000000 */
[----:B------:R-:W-:-:S00]  /*0950*/  NOP ;  /* 0x0000000000007918 */ /* 0x000fc00000000000 */
[----:B------:R-:W-:-:S00]  /*0960*/  NOP ;  /* 0x0000000000007918 */ /* 0x000fc00000000000 */
[----:B------:R-:W-:-:S00]  /*0970*/  NOP ;  /* 0x0000000000007918 */ /* 0x000fc00000000000 */
.L_x_5:


//--------------------- .nv.shared.reserved.0     --------------------------
	.section	.nv.shared.reserved.0,"aw",@nobits
	.weak		__nv_reservedSMEM_offset_0_alias
	.size		__nv_reservedSMEM_offset_0_alias, 0, 64
	.other		__nv_reservedSMEM_offset_0_alias,@"STO_CUDA_RESERVED_SHARED STV_DEFAULT"
__nv_reservedSMEM_offset_0_alias:
	.zero		0
	.zero		64


//--------------------- .nv.constant0._Z20naive_gemm_no_tilingPKfS0_Pfiii --------------------------
	.section	.nv.constant0._Z20naive_gemm_no_tilingPKfS0_Pfiii,"a",@progbits
	.sectionflags	@""
	.align	4
.nv.constant0._Z20naive_gemm_no_tilingPKfS0_Pfiii:
	.zero		932


//--------------------- SYMBOLS --------------------------

	.type		.nv.reservedSmem.offset0,@object
	.size		.nv.reservedSmem.offset0,0x4
